	.headerflags	@"EF_CUDA_TEXMODE_UNIFIED EF_CUDA_64BIT_ADDRESS EF_CUDA_ACCELERATORS EF_CUDA_SM90 EF_CUDA_VIRTUAL_SM(EF_CUDA_SM90)"
	.elftype	@"ET_EXEC"


//--------------------- .nv.info                  --------------------------
	.section	.nv.info,"",@"SHT_CUDA_INFO"
	.align	4


	//----- nvinfo : EIATTR_REGCOUNT
	.align		4
        /*0000*/ 	.byte	0x04, 0x2f
        /*0002*/ 	.short	(.L_3 - .L_2)
	.align		4
.L_2:
        /*0004*/ 	.word	index@(triton_poi_fused__native_batch_norm_legit_no_training_1)
        /*0008*/ 	.word	0x0000001e


	//----- nvinfo : EIATTR_MIN_STACK_SIZE
	.align		4
.L_3:
        /*000c*/ 	.byte	0x04, 0x12
        /*000e*/ 	.short	(.L_5 - .L_4)
	.align		4
.L_4:
        /*0010*/ 	.word	index@(triton_poi_fused__native_batch_norm_legit_no_training_1)
        /*0014*/ 	.word	0x00000000


	//----- nvinfo : EIATTR_FRAME_SIZE
	.align		4
.L_5:
        /*0018*/ 	.byte	0x04, 0x11
        /*001a*/ 	.short	(.L_7 - .L_6)
	.align		4
.L_6:
        /*001c*/ 	.word	index@(triton_poi_fused__native_batch_norm_legit_no_training_1)
        /*0020*/ 	.word	0x00000000


	//----- nvinfo : EIATTR_MIN_STACK_SIZE
	.align		4
.L_7:
        /*0024*/ 	.byte	0x04, 0x12
        /*0026*/ 	.short	(.L_9 - .L_8)
	.align		4
.L_8:
        /*0028*/ 	.word	index@(triton_poi_fused__native_batch_norm_legit_no_training_1)
        /*002c*/ 	.word	0x00000000
.L_9:


//--------------------- .nv.info.triton_poi_fused__native_batch_norm_legit_no_training_1 --------------------------
	.section	.nv.info.triton_poi_fused__native_batch_norm_legit_no_training_1,"",@"SHT_CUDA_INFO"
	.sectionflags	@""
	.align	4


	//----- nvinfo : EIATTR_CUDA_API_VERSION
	.align		4
        /*0000*/ 	.byte	0x04, 0x37
        /*0002*/ 	.short	(.L_11 - .L_10)
.L_10:
        /*0004*/ 	.word	0x0000007c


	//----- nvinfo : EIATTR_KPARAM_INFO
	.align		4
.L_11:
        /*0008*/ 	.byte	0x04, 0x17
        /*000a*/ 	.short	(.L_13 - .L_12)
.L_12:
        /*000c*/ 	.word	0x00000000
        /*0010*/ 	.short	0x0006
        /*0012*/ 	.short	0x0030
        /*0014*/ 	.byte	0x00, 0xf0, 0x11, 0x00


	//----- nvinfo : EIATTR_KPARAM_INFO
	.align		4
.L_13:
        /*0018*/ 	.byte	0x04, 0x17
        /*001a*/ 	.short	(.L_15 - .L_14)
.L_14:
        /*001c*/ 	.word	0x00000000
        /*0020*/ 	.short	0x0005
        /*0022*/ 	.short	0x0028
        /*0024*/ 	.byte	0x00, 0xf4, 0x21, 0x00


	//----- nvinfo : EIATTR_KPARAM_INFO
	.align		4
.L_15:
        /*0028*/ 	.byte	0x04, 0x17
        /*002a*/ 	.short	(.L_17 - .L_16)
.L_16:
        /*002c*/ 	.word	0x00000000
        /*0030*/ 	.short	0x0004
        /*0032*/ 	.short	0x0020
        /*0034*/ 	.byte	0x00, 0xf4, 0x21, 0x00


	//----- nvinfo : EIATTR_KPARAM_INFO
	.align		4
.L_17:
        /*0038*/ 	.byte	0x04, 0x17
        /*003a*/ 	.short	(.L_19 - .L_18)
.L_18:
        /*003c*/ 	.word	0x00000000
        /*0040*/ 	.short	0x0003
        /*0042*/ 	.short	0x0018
        /*0044*/ 	.byte	0x00, 0xf4, 0x21, 0x00


	//----- nvinfo : EIATTR_KPARAM_INFO
	.align		4
.L_19:
        /*0048*/ 	.byte	0x04, 0x17
        /*004a*/ 	.short	(.L_21 - .L_20)
.L_20:
        /*004c*/ 	.word	0x00000000
        /*0050*/ 	.short	0x0002
        /*0052*/ 	.short	0x0010
        /*0054*/ 	.byte	0x00, 0xf4, 0x21, 0x00


	//----- nvinfo : EIATTR_KPARAM_INFO
	.align		4
.L_21:
        /*0058*/ 	.byte	0x04, 0x17
        /*005a*/ 	.short	(.L_23 - .L_22)
.L_22:
        /*005c*/ 	.word	0x00000000
        /*0060*/ 	.short	0x0001
        /*0062*/ 	.short	0x0008
        /*0064*/ 	.byte	0x00, 0xf4, 0x21, 0x00


	//----- nvinfo : EIATTR_KPARAM_INFO
	.align		4
.L_23:
        /*0068*/ 	.byte	0x04, 0x17
        /*006a*/ 	.short	(.L_25 - .L_24)
.L_24:
        /*006c*/ 	.word	0x00000000
        /*0070*/ 	.short	0x0000
        /*0072*/ 	.short	0x0000
        /*0074*/ 	.byte	0x00, 0xf4, 0x21, 0x00


	//----- nvinfo : EIATTR_SPARSE_MMA_MASK
	.align		4
.L_25:
        /*0078*/ 	.byte	0x03, 0x50
        /*007a*/ 	.short	0x0000


	//----- nvinfo : EIATTR_MAXREG_COUNT
	.align		4
        /*007c*/ 	.byte	0x03, 0x1b
        /*007e*/ 	.short	0x00ff


	//----- nvinfo : EIATTR_EXIT_INSTR_OFFSETS
	.align		4
        /*0080*/ 	.byte	0x04, 0x1c
        /*0082*/ 	.short	(.L_27 - .L_26)


	//   ....[0]....
.L_26:
        /*0084*/ 	.word	0x00000500


	//   ....[1]....
        /*0088*/ 	.word	0x00000520


	//----- nvinfo : EIATTR_REQNTID
	.align		4
.L_27:
        /*008c*/ 	.byte	0x04, 0x10
        /*008e*/ 	.short	(.L_29 - .L_28)
.L_28:
        /*0090*/ 	.word	0x00000080
        /*0094*/ 	.word	0x00000001
        /*0098*/ 	.word	0x00000001


	//----- nvinfo : EIATTR_CBANK_PARAM_SIZE
	.align		4
.L_29:
        /*009c*/ 	.byte	0x03, 0x19
        /*009e*/ 	.short	0x0034


	//----- nvinfo : EIATTR_PARAM_CBANK
	.align		4
        /*00a0*/ 	.byte	0x04, 0x0a
        /*00a2*/ 	.short	(.L_31 - .L_30)
	.align		4
.L_30:
        /*00a4*/ 	.word	index@(.nv.constant0.triton_poi_fused__native_batch_norm_legit_no_training_1)
        /*00a8*/ 	.short	0x0210
        /*00aa*/ 	.short	0x0034


	//----- nvinfo : EIATTR_SW_WAR
	.align		4
.L_31:
        /*00ac*/ 	.byte	0x04, 0x36
        /*00ae*/ 	.short	(.L_33 - .L_32)
.L_32:
        /*00b0*/ 	.word	0x00000008
.L_33:


//--------------------- .nv.callgraph             --------------------------
	.section	.nv.callgraph,"",@"SHT_CUDA_CALLGRAPH"
	.align	4
	.sectionentsize	8
	.align		4
        /*0000*/ 	.word	0x00000000
	.align		4
        /*0004*/ 	.word	0xffffffff
	.align		4
        /*0008*/ 	.word	0x00000000
	.align		4
        /*000c*/ 	.word	0xfffffffe
	.align		4
        /*0010*/ 	.word	0x00000000
	.align		4
        /*0014*/ 	.word	0xfffffffd
	.align		4
        /*0018*/ 	.word	0x00000000
	.align		4
        /*001c*/ 	.word	0xfffffffc


//--------------------- .nv.constant4             --------------------------
	.section	.nv.constant4,"a",@progbits
	.align	8
	.align		8
.nv.constant4:
        /*0000*/ 	.dword	_$_str
	.align		8
        /*0008*/ 	.dword	_$_str_$_2


//--------------------- .text.triton_poi_fused__native_batch_norm_legit_no_training_1 --------------------------
	.section	.text.triton_poi_fused__native_batch_norm_legit_no_training_1,"ax",@progbits
	.align	128
        .global         triton_poi_fused__native_batch_norm_legit_no_training_1
        .type           triton_poi_fused__native_batch_norm_legit_no_training_1,@function
        .size           triton_poi_fused__native_batch_norm_legit_no_training_1,(.L_x_1 - triton_poi_fused__native_batch_norm_legit_no_training_1)
        .other          triton_poi_fused__native_batch_norm_legit_no_training_1,@"STO_CUDA_ENTRY STV_DEFAULT"
triton_poi_fused__native_batch_norm_legit_no_training_1:
.text.triton_poi_fused__native_batch_norm_legit_no_training_1:
[----:B------:R-:W0:Y:S01]  /*0000*/  LDC R1, c[0x0][0x28] ;  /* 0x00000a00ff017b82 */ /* 0x000e220000000800 */
[----:B------:R-:W1:Y:S01]  /*0010*/  S2R R0, SR_TID.X ;  /* 0x0000000000007919 */ /* 0x000e620000002100 */
[----:B------:R-:W-:Y:S01]  /*0020*/  HFMA2.MMA R14, -RZ, RZ, 0, 0 ;  /* 0x00000000ff0e7435 */ /* 0x000fe200000001ff */
[----:B------:R-:W-:Y:S01]  /*0030*/  CS2R R12, SRZ ;  /* 0x00000000000c7805 */ /* 0x000fe2000001ff00 */
[----:B------:R-:W-:Y:S01]  /*0040*/  ULDC.64 UR4, c[0x0][0x208] ;  /* 0x0000820000047ab9 */ /* 0x000fe20000000a00 */
[----:B------:R-:W2:Y:S03]  /*0050*/  S2R R3, SR_CTAID.X ;  /* 0x0000000000037919 */ /* 0x000ea60000002500 */
[----:B------:R-:W3:Y:S08]  /*0060*/  LDC.64 R24, c[0x0][0x218] ;  /* 0x00008600ff187b82 */ /* 0x000ef00000000a00 */
[----:B------:R-:W4:Y:S08]  /*0070*/  LDC.64 R22, c[0x0][0x210] ;  /* 0x00008400ff167b82 */ /* 0x000f300000000a00 */
[----:B------:R-:W5:Y:S08]  /*0080*/  LDC.64 R8, c[0x0][0x228] ;  /* 0x00008a00ff087b82 */ /* 0x000f700000000a00 */
[----:B------:R-:W3:Y:S01]  /*0090*/  LDC.64 R10, c[0x0][0x230] ;  /* 0x00008c00ff0a7b82 */ /* 0x000ee20000000a00 */
[----:B-1----:R-:W-:-:S04]  /*00a0*/  SHF.L.U32 R0, R0, 0x1, RZ ;  /* 0x0000000100007819 */ /* 0x002fc800000006ff */
[----:B------:R-:W-:-:S04]  /*00b0*/  LOP3.LUT R0, R0, 0xfe, RZ, 0xc0, !PT ;  /* 0x000000fe00007812 */ /* 0x000fc800078ec0ff */
[----:B--2---:R-:W-:Y:S02]  /*00c0*/  LEA R0, R3, R0, 0x8 ;  /* 0x0000000003007211 */ /* 0x004fe400078e40ff */
[----:B------:R-:W1:Y:S02]  /*00d0*/  LDC.64 R2, c[0x0][0x220] ;  /* 0x00008800ff027b82 */ /* 0x000e640000000a00 */
[----:B------:R-:W-:Y:S01]  /*00e0*/  IADD3 R4, R0, 0x1, RZ ;  /* 0x0000000100047810 */ /* 0x000fe20007ffe0ff */
[C---:B------:R-:W-:Y:S01]  /*00f0*/  IMAD.HI R5, R0.reuse, 0x51eb851f, RZ ;  /* 0x51eb851f00057827 */ /* 0x040fe200078e02ff */
[----:B------:R-:W-:-:S03]  /*0100*/  ISETP.GE.AND P4, PT, R0, 0x190, PT ;  /* 0x000001900000780c */ /* 0x000fc60003f86270 */
[----:B------:R-:W-:Y:S01]  /*0110*/  IMAD.HI R4, R4, 0x51eb851f, RZ ;  /* 0x51eb851f04047827 */ /* 0x000fe200078e02ff */
[----:B------:R-:W-:-:S04]  /*0120*/  SHF.R.U32.HI R6, RZ, 0x1f, R5 ;  /* 0x0000001fff067819 */ /* 0x000fc80000011605 */
[----:B------:R-:W-:Y:S02]  /*0130*/  LEA.HI.SX32 R6, R5, R6, 0x1d ;  /* 0x0000000605067211 */ /* 0x000fe400078feaff */
[----:B------:R-:W-:Y:S02]  /*0140*/  SHF.R.U32.HI R5, RZ, 0x1f, R4 ;  /* 0x0000001fff057819 */ /* 0x000fe40000011604 */
[----:B------:R-:W-:Y:S02]  /*0150*/  LEA.HI R7, R6, R6, RZ, 0x2 ;  /* 0x0000000606077211 */ /* 0x000fe400078f10ff */
[----:B------:R-:W-:Y:S02]  /*0160*/  LEA.HI.SX32 R15, R4, R5, 0x1d ;  /* 0x00000005040f7211 */ /* 0x000fe400078feaff */
[----:B------:R-:W-:Y:S02]  /*0170*/  LOP3.LUT R7, R7, 0xfffffffc, RZ, 0xc0, !PT ;  /* 0xfffffffc07077812 */ /* 0x000fe400078ec0ff */
[----:B------:R-:W-:-:S02]  /*0180*/  LEA.HI R4, R15, R15, RZ, 0x2 ;  /* 0x0000000f0f047211 */ /* 0x000fc400078f10ff */
[----:B------:R-:W-:Y:S02]  /*0190*/  IADD3 R7, R6, -R7, RZ ;  /* 0x8000000706077210 */ /* 0x000fe40007ffe0ff */
[----:B------:R-:W-:-:S03]  /*01a0*/  LOP3.LUT R6, R4, 0xfffffffc, RZ, 0xc0, !PT ;  /* 0xfffffffc04067812 */ /* 0x000fc600078ec0ff */
[----:B-1----:R-:W-:Y:S01]  /*01b0*/  IMAD.WIDE R4, R7, 0x4, R2 ;  /* 0x0000000407047825 */ /* 0x002fe200078e0202 */
[----:B------:R-:W-:-:S04]  /*01c0*/  IADD3 R15, R15, -R6, RZ ;  /* 0x800000060f0f7210 */ /* 0x000fc80007ffe0ff */
[----:B------:R5:W2:Y:S01]  /*01d0*/  @!P4 LDG.E.EL R14, desc[UR4][R4.64] ;  /* 0x00000004040ec981 */ /* 0x000aa2000c2e1900 */
[----:B------:R-:W-:-:S05]  /*01e0*/  IMAD.WIDE R20, R15, 0x4, R2 ;  /* 0x000000040f147825 */ /* 0x000fca00078e0202 */
[----:B------:R1:W2:Y:S01]  /*01f0*/  @!P4 LDG.E.EL R12, desc[UR4][R20.64] ;  /* 0x00000004140cc981 */ /* 0x0002a2000c2e1900 */
[----:B------:R-:W-:Y:S02]  /*0200*/  MOV R16, RZ ;  /* 0x000000ff00107202 */ /* 0x000fe40000000f00 */
[----:B------:R-:W-:Y:S01]  /*0210*/  CS2R R2, SRZ ;  /* 0x0000000000027805 */ /* 0x000fe2000001ff00 */
[----:B---3--:R-:W-:-:S04]  /*0220*/  IMAD.WIDE R18, R7, 0x4, R24 ;  /* 0x0000000407127825 */ /* 0x008fc800078e0218 */
[----:B------:R-:W-:Y:S01]  /*0230*/  IMAD.WIDE R24, R15, 0x4, R24 ;  /* 0x000000040f187825 */ /* 0x000fe200078e0218 */
[----:B------:R-:W3:Y:S03]  /*0240*/  @!P4 LDG.E.EL R13, desc[UR4][R18.64] ;  /* 0x00000004120dc981 */ /* 0x000ee6000c2e1900 */
[----:B----4-:R-:W-:Y:S01]  /*0250*/  IMAD.WIDE R22, R0, 0x4, R22 ;  /* 0x0000000400167825 */ /* 0x010fe200078e0216 */
[----:B------:R-:W4:Y:S03]  /*0260*/  @!P4 LDG.E.EL R16, desc[UR4][R24.64] ;  /* 0x000000041810c981 */ /* 0x000f26000c2e1900 */
[--C-:B-----5:R-:W-:Y:S01]  /*0270*/  IMAD.WIDE R4, R7, 0x4, R8.reuse ;  /* 0x0000000407047825 */ /* 0x120fe200078e0208 */
[----:B------:R-:W3:Y:S03]  /*0280*/  @!P4 LDG.E.64 R2, desc[UR4][R22.64] ;  /* 0x000000041602c981 */ /* 0x000ee6000c1e1b00 */
[----:B------:R-:W-:-:S04]  /*0290*/  IMAD.WIDE R8, R15, 0x4, R8 ;  /* 0x000000040f087825 */ /* 0x000fc800078e0208 */
[--C-:B0-----:R-:W-:Y:S01]  /*02a0*/  IMAD.WIDE R26, R15, 0x4, R10.reuse ;  /* 0x000000040f1a7825 */ /* 0x101fe200078e020a */
[----:B------:R-:W-:Y:S01]  /*02b0*/  HFMA2.MMA R15, -RZ, RZ, 0, 0 ;  /* 0x00000000ff0f7435 */ /* 0x000fe200000001ff */
[----:B-1----:R-:W-:Y:S02]  /*02c0*/  MOV R20, RZ ;  /* 0x000000ff00147202 */ /* 0x002fe40000000f00 */
[----:B------:R-:W-:Y:S01]  /*02d0*/  IMAD.WIDE R6, R7, 0x4, R10 ;  /* 0x0000000407067825 */ /* 0x000fe200078e020a */
[----:B------:R-:W-:-:S03]  /*02e0*/  CS2R R10, SRZ ;  /* 0x00000000000a7805 */ /* 0x000fc6000001ff00 */
[----:B------:R-:W5:Y:S04]  /*02f0*/  @!P4 LDG.E.EL R20, desc[UR4][R8.64] ;  /* 0x000000040814c981 */ /* 0x000f68000c2e1900 */
[----:B------:R0:W3:Y:S04]  /*0300*/  @!P4 LDG.E.EL R15, desc[UR4][R4.64] ;  /* 0x00000004040fc981 */ /* 0x0000e8000c2e1900 */
[----:B------:R1:W3:Y:S04]  /*0310*/  @!P4 LDG.E.EL R10, desc[UR4][R6.64] ;  /* 0x00000004060ac981 */ /* 0x0002e8000c2e1900 */
[----:B------:R-:W5:Y:S01]  /*0320*/  @!P4 LDG.E.EL R11, desc[UR4][R26.64] ;  /* 0x000000041a0bc981 */ /* 0x000f62000c2e1900 */
[----:B0-----:R-:W0:Y:S01]  /*0330*/  LDC.64 R4, c[0x0][0x238] ;  /* 0x00008e00ff047b82 */ /* 0x001e220000000a00 */
[----:B-1----:R-:W-:Y:S01]  /*0340*/  HFMA2.MMA R7, -RZ, RZ, 1.625, 0 ;  /* 0x3e800000ff077435 */ /* 0x002fe200000001ff */
[----:B0-----:R-:W-:-:S04]  /*0350*/  IMAD.WIDE R4, R0, 0x4, R4 ;  /* 0x0000000400047825 */ /* 0x001fc800078e0204 */
[----:B--2---:R-:W-:Y:S01]  /*0360*/  FADD R14, R14, 9.9999997473787516356e-06 ;  /* 0x3727c5ac0e0e7421 */ /* 0x004fe20000000000 */
[----:B------:R-:W-:-:S03]  /*0370*/  FADD R12, R12, 9.9999997473787516356e-06 ;  /* 0x3727c5ac0c0c7421 */ /* 0x000fc60000000000 */
[----:B------:R-:W0:Y:S08]  /*0380*/  MUFU.SQRT R17, R14 ;  /* 0x0000000e00117308 */ /* 0x000e300000002000 */
[----:B------:R-:W1:Y:S01]  /*0390*/  MUFU.SQRT R18, R12 ;  /* 0x0000000c00127308 */ /* 0x000e620000002000 */
[C---:B0-----:R-:W-:Y:S02]  /*03a0*/  FSETP.GT.AND P0, PT, R17.reuse, 8.50705917302346158658e+37, PT ;  /* 0x7e8000001100780b */ /* 0x041fe40003f04000 */
[----:B------:R-:W-:-:S02]  /*03b0*/  FSETP.GEU.AND P2, PT, R17, 1.175494350822287508e-38, PT ;  /* 0x008000001100780b */ /* 0x000fc40003f4e000 */
[C---:B-1----:R-:W-:Y:S02]  /*03c0*/  FSETP.GT.AND P1, PT, R18.reuse, 8.50705917302346158658e+37, PT ;  /* 0x7e8000001200780b */ /* 0x042fe40003f24000 */
[----:B------:R-:W-:-:S07]  /*03d0*/  FSETP.GEU.AND P3, PT, R18, 1.175494350822287508e-38, PT ;  /* 0x008000001200780b */ /* 0x000fce0003f6e000 */
[----:B------:R-:W-:-:S04]  /*03e0*/  @P0 FMUL R17, R17, 0.25 ;  /* 0x3e80000011110820 */ /* 0x000fc80000400000 */
[----:B------:R-:W-:Y:S01]  /*03f0*/  @!P2 FMUL R17, R17, 16777216 ;  /* 0x4b8000001111a820 */ /* 0x000fe20000400000 */
[----:B------:R-:W-:-:S04]  /*0400*/  @P1 FMUL R18, R18, 0.25 ;  /* 0x3e80000012121820 */ /* 0x000fc80000400000 */
[----:B------:R-:W-:Y:S01]  /*0410*/  @!P3 FMUL R18, R18, 16777216 ;  /* 0x4b8000001212b820 */ /* 0x000fe20000400000 */
[----:B------:R-:W0:Y:S01]  /*0420*/  MUFU.RCP R17, R17 ;  /* 0x0000001100117308 */ /* 0x000e220000001000 */
[----:B------:R-:W-:-:S07]  /*0430*/  FSEL R6, R7, 1, P0 ;  /* 0x3f80000007067808 */ /* 0x000fce0000000000 */
[----:B------:R-:W1:Y:S01]  /*0440*/  MUFU.RCP R18, R18 ;  /* 0x0000001200127308 */ /* 0x000e620000001000 */
[----:B------:R-:W-:Y:S01]  /*0450*/  FSEL R7, R7, 1, P1 ;  /* 0x3f80000007077808 */ /* 0x000fe20000800000 */
[----:B------:R-:W-:-:S04]  /*0460*/  @!P2 FMUL R6, R6, 16777216 ;  /* 0x4b8000000606a820 */ /* 0x000fc80000400000 */
[----:B------:R-:W-:Y:S01]  /*0470*/  @!P3 FMUL R7, R7, 16777216 ;  /* 0x4b8000000707b820 */ /* 0x000fe20000400000 */
[----:B0-----:R-:W-:Y:S01]  /*0480*/  FMUL R17, R17, R6 ;  /* 0x0000000611117220 */ /* 0x001fe20000400000 */
[----:B---3--:R-:W-:Y:S01]  /*0490*/  FADD R2, -R13, R2 ;  /* 0x000000020d027221 */ /* 0x008fe20000000100 */
[----:B----4-:R-:W-:Y:S01]  /*04a0*/  FADD R3, -R16, R3 ;  /* 0x0000000310037221 */ /* 0x010fe20000000100 */
[----:B-1----:R-:W-:Y:S02]  /*04b0*/  FMUL R6, R18, R7 ;  /* 0x0000000712067220 */ /* 0x002fe40000400000 */
[----:B------:R-:W-:Y:S02]  /*04c0*/  FMUL R17, R2, R17 ;  /* 0x0000001102117220 */ /* 0x000fe40000400000 */
[----:B------:R-:W-:Y:S02]  /*04d0*/  FMUL R6, R3, R6 ;  /* 0x0000000603067220 */ /* 0x000fe40000400000 */
[----:B------:R-:W-:-:S02]  /*04e0*/  FFMA R10, R17, R15, R10 ;  /* 0x0000000f110a7223 */ /* 0x000fc4000000000a */
[----:B-----5:R-:W-:Y:S01]  /*04f0*/  FFMA R11, R6, R20, R11 ;  /* 0x00000014060b7223 */ /* 0x020fe2000000000b */
[----:B------:R-:W-:Y:S06]  /*0500*/  @P4 EXIT ;  /* 0x000000000000494d */ /* 0x000fec0003800000 */
[----:B------:R-:W-:Y:S01]  /*0510*/  STG.E.64 desc[UR4][R4.64], R10 ;  /* 0x0000000a04007986 */ /* 0x000fe2000c101b04 */
[----:B------:R-:W-:Y:S05]  /*0520*/  EXIT ;  /* 0x000000000000794d */ /* 0x000fea0003800000 */
.L_x_0:
[----:B------:R-:W-:-:S00]  /*0530*/  BRA `(.L_x_0) ;  /* 0xfffffffc00fc7947 */ /* 0x000fc0000383ffff */
[----:B------:R-:W-:-:S00]  /*0540*/  NOP ;  /* 0x0000000000007918 */ /* 0x000fc00000000000 */
        /* <DEDUP_REMOVED lines=11> */
.L_x_1:


//--------------------- .nv.global.init           --------------------------
	.section	.nv.global.init,"aw",@progbits
.nv.global.init:
	.type		_$_str,@object
	.size		_$_str,(_$_str_$_2 - _$_str)
_$_str:
        /*0000*/ 	.byte	0x5f, 0x5f, 0x43, 0x55, 0x44, 0x41, 0x5f, 0x46, 0x54, 0x5a, 0x00
	.type		_$_str_$_2,@object
	.size		_$_str_$_2,(.L_1 - _$_str_$_2)
_$_str_$_2:
        /*000b*/ 	.byte	0x5f, 0x5f, 0x43, 0x55, 0x44, 0x41, 0x5f, 0x50, 0x52, 0x45, 0x43, 0x5f, 0x53, 0x51, 0x52, 0x54
        /*001b*/ 	.byte	0x00
.L_1:


//--------------------- .nv.constant0.triton_poi_fused__native_batch_norm_legit_no_training_1 --------------------------
	.section	.nv.constant0.triton_poi_fused__native_batch_norm_legit_no_training_1,"a",@progbits
	.sectionflags	@""
	.align	4
.nv.constant0.triton_poi_fused__native_batch_norm_legit_no_training_1:
	.zero		580
